	.headerflags	@"EF_CUDA_TEXMODE_UNIFIED EF_CUDA_64BIT_ADDRESS EF_CUDA_ACCELERATORS EF_CUDA_SM90 EF_CUDA_VIRTUAL_SM(EF_CUDA_SM90)"
	.elftype	@"ET_EXEC"


//--------------------- .nv.info                  --------------------------
	.section	.nv.info,"",@"SHT_CUDA_INFO"
	.align	4


	//----- nvinfo : EIATTR_REGCOUNT
	.align		4
        /*0000*/ 	.byte	0x04, 0x2f
        /*0002*/ 	.short	(.L_3 - .L_2)
	.align		4
.L_2:
        /*0004*/ 	.word	index@(triton_poi_fused__native_batch_norm_legit_no_training_add_57)
        /*0008*/ 	.word	0x00000016


	//----- nvinfo : EIATTR_MIN_STACK_SIZE
	.align		4
.L_3:
        /*000c*/ 	.byte	0x04, 0x12
        /*000e*/ 	.short	(.L_5 - .L_4)
	.align		4
.L_4:
        /*0010*/ 	.word	index@(triton_poi_fused__native_batch_norm_legit_no_training_add_57)
        /*0014*/ 	.word	0x00000000


	//----- nvinfo : EIATTR_FRAME_SIZE
	.align		4
.L_5:
        /*0018*/ 	.byte	0x04, 0x11
        /*001a*/ 	.short	(.L_7 - .L_6)
	.align		4
.L_6:
        /*001c*/ 	.word	index@(triton_poi_fused__native_batch_norm_legit_no_training_add_57)
        /*0020*/ 	.word	0x00000000


	//----- nvinfo : EIATTR_MIN_STACK_SIZE
	.align		4
.L_7:
        /*0024*/ 	.byte	0x04, 0x12
        /*0026*/ 	.short	(.L_9 - .L_8)
	.align		4
.L_8:
        /*0028*/ 	.word	index@(triton_poi_fused__native_batch_norm_legit_no_training_add_57)
        /*002c*/ 	.word	0x00000000
.L_9:


//--------------------- .nv.info.triton_poi_fused__native_batch_norm_legit_no_training_add_57 --------------------------
	.section	.nv.info.triton_poi_fused__native_batch_norm_legit_no_training_add_57,"",@"SHT_CUDA_INFO"
	.sectionflags	@""
	.align	4


	//----- nvinfo : EIATTR_CUDA_API_VERSION
	.align		4
        /*0000*/ 	.byte	0x04, 0x37
        /*0002*/ 	.short	(.L_11 - .L_10)
.L_10:
        /*0004*/ 	.word	0x0000007c


	//----- nvinfo : EIATTR_KPARAM_INFO
	.align		4
.L_11:
        /*0008*/ 	.byte	0x04, 0x17
        /*000a*/ 	.short	(.L_13 - .L_12)
.L_12:
        /*000c*/ 	.word	0x00000000
        /*0010*/ 	.short	0x0007
        /*0012*/ 	.short	0x0038
        /*0014*/ 	.byte	0x00, 0xf0, 0x11, 0x00


	//----- nvinfo : EIATTR_KPARAM_INFO
	.align		4
.L_13:
        /*0018*/ 	.byte	0x04, 0x17
        /*001a*/ 	.short	(.L_15 - .L_14)
.L_14:
        /*001c*/ 	.word	0x00000000
        /*0020*/ 	.short	0x0006
        /*0022*/ 	.short	0x0030
        /*0024*/ 	.byte	0x00, 0xf4, 0x21, 0x00


	//----- nvinfo : EIATTR_KPARAM_INFO
	.align		4
.L_15:
        /*0028*/ 	.byte	0x04, 0x17
        /*002a*/ 	.short	(.L_17 - .L_16)
.L_16:
        /*002c*/ 	.word	0x00000000
        /*0030*/ 	.short	0x0005
        /*0032*/ 	.short	0x0028
        /*0034*/ 	.byte	0x00, 0xf4, 0x21, 0x00


	//----- nvinfo : EIATTR_KPARAM_INFO
	.align		4
.L_17:
        /*0038*/ 	.byte	0x04, 0x17
        /*003a*/ 	.short	(.L_19 - .L_18)
.L_18:
        /*003c*/ 	.word	0x00000000
        /*0040*/ 	.short	0x0004
        /*0042*/ 	.short	0x0020
        /*0044*/ 	.byte	0x00, 0xf4, 0x21, 0x00


	//----- nvinfo : EIATTR_KPARAM_INFO
	.align		4
.L_19:
        /*0048*/ 	.byte	0x04, 0x17
        /*004a*/ 	.short	(.L_21 - .L_20)
.L_20:
        /*004c*/ 	.word	0x00000000
        /*0050*/ 	.short	0x0003
        /*0052*/ 	.short	0x0018
        /*0054*/ 	.byte	0x00, 0xf4, 0x21, 0x00


	//----- nvinfo : EIATTR_KPARAM_INFO
	.align		4
.L_21:
        /*0058*/ 	.byte	0x04, 0x17
        /*005a*/ 	.short	(.L_23 - .L_22)
.L_22:
        /*005c*/ 	.word	0x00000000
        /*0060*/ 	.short	0x0002
        /*0062*/ 	.short	0x0010
        /*0064*/ 	.byte	0x00, 0xf4, 0x21, 0x00


	//----- nvinfo : EIATTR_KPARAM_INFO
	.align		4
.L_23:
        /*0068*/ 	.byte	0x04, 0x17
        /*006a*/ 	.short	(.L_25 - .L_24)
.L_24:
        /*006c*/ 	.word	0x00000000
        /*0070*/ 	.short	0x0001
        /*0072*/ 	.short	0x0008
        /*0074*/ 	.byte	0x00, 0xf4, 0x21, 0x00


	//----- nvinfo : EIATTR_KPARAM_INFO
	.align		4
.L_25:
        /*0078*/ 	.byte	0x04, 0x17
        /*007a*/ 	.short	(.L_27 - .L_26)
.L_26:
        /*007c*/ 	.word	0x00000000
        /*0080*/ 	.short	0x0000
        /*0082*/ 	.short	0x0000
        /*0084*/ 	.byte	0x00, 0xf4, 0x21, 0x00


	//----- nvinfo : EIATTR_SPARSE_MMA_MASK
	.align		4
.L_27:
        /*0088*/ 	.byte	0x03, 0x50
        /*008a*/ 	.short	0x0000


	//----- nvinfo : EIATTR_MAXREG_COUNT
	.align		4
        /*008c*/ 	.byte	0x03, 0x1b
        /*008e*/ 	.short	0x00ff


	//----- nvinfo : EIATTR_EXIT_INSTR_OFFSETS
	.align		4
        /*0090*/ 	.byte	0x04, 0x1c
        /*0092*/ 	.short	(.L_29 - .L_28)


	//   ....[0]....
.L_28:
        /*0094*/ 	.word	0x00000310


	//   ....[1]....
        /*0098*/ 	.word	0x00000330


	//----- nvinfo : EIATTR_REQNTID
	.align		4
.L_29:
        /*009c*/ 	.byte	0x04, 0x10
        /*009e*/ 	.short	(.L_31 - .L_30)
.L_30:
        /*00a0*/ 	.word	0x00000080
        /*00a4*/ 	.word	0x00000001
        /*00a8*/ 	.word	0x00000001


	//----- nvinfo : EIATTR_CBANK_PARAM_SIZE
	.align		4
.L_31:
        /*00ac*/ 	.byte	0x03, 0x19
        /*00ae*/ 	.short	0x003c


	//----- nvinfo : EIATTR_PARAM_CBANK
	.align		4
        /*00b0*/ 	.byte	0x04, 0x0a
        /*00b2*/ 	.short	(.L_33 - .L_32)
	.align		4
.L_32:
        /*00b4*/ 	.word	index@(.nv.constant0.triton_poi_fused__native_batch_norm_legit_no_training_add_57)
        /*00b8*/ 	.short	0x0210
        /*00ba*/ 	.short	0x003c


	//----- nvinfo : EIATTR_SW_WAR
	.align		4
.L_33:
        /*00bc*/ 	.byte	0x04, 0x36
        /*00be*/ 	.short	(.L_35 - .L_34)
.L_34:
        /*00c0*/ 	.word	0x00000008
.L_35:


//--------------------- .nv.callgraph             --------------------------
	.section	.nv.callgraph,"",@"SHT_CUDA_CALLGRAPH"
	.align	4
	.sectionentsize	8
	.align		4
        /*0000*/ 	.word	0x00000000
	.align		4
        /*0004*/ 	.word	0xffffffff
	.align		4
        /*0008*/ 	.word	0x00000000
	.align		4
        /*000c*/ 	.word	0xfffffffe
	.align		4
        /*0010*/ 	.word	0x00000000
	.align		4
        /*0014*/ 	.word	0xfffffffd
	.align		4
        /*0018*/ 	.word	0x00000000
	.align		4
        /*001c*/ 	.word	0xfffffffc


//--------------------- .nv.constant4             --------------------------
	.section	.nv.constant4,"a",@progbits
	.align	8
	.align		8
.nv.constant4:
        /*0000*/ 	.dword	_$_str
	.align		8
        /*0008*/ 	.dword	_$_str_$_2


//--------------------- .text.triton_poi_fused__native_batch_norm_legit_no_training_add_57 --------------------------
	.section	.text.triton_poi_fused__native_batch_norm_legit_no_training_add_57,"ax",@progbits
	.align	128
        .global         triton_poi_fused__native_batch_norm_legit_no_training_add_57
        .type           triton_poi_fused__native_batch_norm_legit_no_training_add_57,@function
        .size           triton_poi_fused__native_batch_norm_legit_no_training_add_57,(.L_x_1 - triton_poi_fused__native_batch_norm_legit_no_training_add_57)
        .other          triton_poi_fused__native_batch_norm_legit_no_training_add_57,@"STO_CUDA_ENTRY STV_DEFAULT"
triton_poi_fused__native_batch_norm_legit_no_training_add_57:
.text.triton_poi_fused__native_batch_norm_legit_no_training_add_57:
[----:B------:R-:W0:Y:S01]  /*0000*/  LDC R1, c[0x0][0x28] ;  /* 0x00000a00ff017b82 */ /* 0x000e220000000800 */
[----:B------:R-:W1:Y:S07]  /*0010*/  S2R R0, SR_TID.X ;  /* 0x0000000000007919 */ /* 0x000e6e0000002100 */
[----:B------:R-:W2:Y:S01]  /*0020*/  LDC.64 R12, c[0x0][0x220] ;  /* 0x00008800ff0c7b82 */ /* 0x000ea20000000a00 */
[----:B------:R-:W-:Y:S01]  /*0030*/  ULDC.64 UR4, c[0x0][0x208] ;  /* 0x0000820000047ab9 */ /* 0x000fe20000000a00 */
[----:B------:R-:W3:Y:S06]  /*0040*/  S2R R3, SR_CTAID.X ;  /* 0x0000000000037919 */ /* 0x000eec0000002500 */
[----:B------:R-:W4:Y:S08]  /*0050*/  LDC.64 R8, c[0x0][0x210] ;  /* 0x00008400ff087b82 */ /* 0x000f300000000a00 */
[----:B------:R-:W5:Y:S08]  /*0060*/  LDC.64 R10, c[0x0][0x218] ;  /* 0x00008600ff0a7b82 */ /* 0x000f700000000a00 */
[----:B------:R-:W5:Y:S01]  /*0070*/  LDC.64 R14, c[0x0][0x228] ;  /* 0x00008a00ff0e7b82 */ /* 0x000f620000000a00 */
[----:B-1----:R-:W-:-:S07]  /*0080*/  LOP3.LUT R0, R0, 0x7f, RZ, 0xc0, !PT ;  /* 0x0000007f00007812 */ /* 0x002fce00078ec0ff */
[----:B------:R-:W1:Y:S01]  /*0090*/  LDC.64 R16, c[0x0][0x230] ;  /* 0x00008c00ff107b82 */ /* 0x000e620000000a00 */
[----:B---3--:R-:W-:-:S04]  /*00a0*/  LEA R0, R3, R0, 0x7 ;  /* 0x0000000003007211 */ /* 0x008fc800078e38ff */
[C---:B------:R-:W-:Y:S01]  /*00b0*/  ISETP.GE.AND P2, PT, R0.reuse, 0x600, PT ;  /* 0x000006000000780c */ /* 0x040fe20003f46270 */
[----:B------:R-:W-:Y:S02]  /*00c0*/  IMAD.HI R2, R0, 0x2aaaaaab, RZ ;  /* 0x2aaaaaab00027827 */ /* 0x000fe400078e02ff */
[----:B------:R-:W3:Y:S03]  /*00d0*/  LDC.64 R4, c[0x0][0x238] ;  /* 0x00008e00ff047b82 */ /* 0x000ee60000000a00 */
[----:B------:R-:W-:-:S04]  /*00e0*/  SHF.R.U32.HI R3, RZ, 0x1f, R2 ;  /* 0x0000001fff037819 */ /* 0x000fc80000011602 */
[----:B------:R-:W-:-:S05]  /*00f0*/  LEA.HI R3, R2, R3, RZ, 0x1c ;  /* 0x0000000302037211 */ /* 0x000fca00078fe0ff */
[----:B------:R-:W-:Y:S01]  /*0100*/  IMAD R19, R3, -0x60, R0 ;  /* 0xffffffa003137824 */ /* 0x000fe200078e0200 */
[----:B------:R-:W-:-:S03]  /*0110*/  CS2R R2, SRZ ;  /* 0x0000000000027805 */ /* 0x000fc6000001ff00 */
[----:B--2---:R-:W-:-:S05]  /*0120*/  IMAD.WIDE R12, R19, 0x4, R12 ;  /* 0x00000004130c7825 */ /* 0x004fca00078e020c */
[----:B------:R2:W3:Y:S01]  /*0130*/  @!P2 LDG.E.EL R2, desc[UR4][R12.64] ;  /* 0x000000040c02a981 */ /* 0x0004e2000c2e1900 */
[----:B------:R-:W-:Y:S01]  /*0140*/  CS2R R6, SRZ ;  /* 0x0000000000067805 */ /* 0x000fe2000001ff00 */
[----:B----4-:R-:W-:-:S04]  /*0150*/  IMAD.WIDE R8, R0, 0x4, R8 ;  /* 0x0000000400087825 */ /* 0x010fc800078e0208 */
[C---:B-----5:R-:W-:Y:S01]  /*0160*/  IMAD.WIDE R10, R19.reuse, 0x4, R10 ;  /* 0x00000004130a7825 */ /* 0x060fe200078e020a */
[----:B------:R4:W5:Y:S03]  /*0170*/  @!P2 LDG.E R6, desc[UR4][R8.64] ;  /* 0x000000040806a981 */ /* 0x000966000c1e1900 */
[C---:B0-2---:R-:W-:Y:S01]  /*0180*/  IMAD.WIDE R12, R19.reuse, 0x4, R14 ;  /* 0x00000004130c7825 */ /* 0x045fe200078e020e */
[----:B------:R0:W5:Y:S03]  /*0190*/  @!P2 LDG.E.EL R3, desc[UR4][R10.64] ;  /* 0x000000040a03a981 */ /* 0x000166000c2e1900 */
[----:B-1----:R-:W-:Y:S01]  /*01a0*/  IMAD.WIDE R14, R19, 0x4, R16 ;  /* 0x00000004130e7825 */ /* 0x002fe200078e0210 */
[----:B------:R-:W-:Y:S01]  /*01b0*/  CS2R R16, SRZ ;  /* 0x0000000000107805 */ /* 0x000fe2000001ff00 */
[----:B------:R-:W2:Y:S01]  /*01c0*/  @!P2 LDG.E.EL R7, desc[UR4][R12.64] ;  /* 0x000000040c07a981 */ /* 0x000ea2000c2e1900 */
[----:B----4-:R-:W1:Y:S01]  /*01d0*/  LDC.64 R8, c[0x0][0x240] ;  /* 0x00009000ff087b82 */ /* 0x010e620000000a00 */
[----:B---3--:R-:W-:-:S03]  /*01e0*/  IMAD.WIDE R4, R0, 0x4, R4 ;  /* 0x0000000400047825 */ /* 0x008fc600078e0204 */
[----:B------:R-:W2:Y:S04]  /*01f0*/  @!P2 LDG.E.EL R16, desc[UR4][R14.64] ;  /* 0x000000040e10a981 */ /* 0x000ea8000c2e1900 */
[----:B------:R-:W3:Y:S01]  /*0200*/  @!P2 LDG.E R17, desc[UR4][R4.64] ;  /* 0x000000040411a981 */ /* 0x000ee2000c1e1900 */
[----:B0-----:R-:W-:Y:S01]  /*0210*/  HFMA2.MMA R11, -RZ, RZ, 1.625, 0 ;  /* 0x3e800000ff0b7435 */ /* 0x001fe200000001ff */
[----:B------:R-:W-:-:S04]  /*0220*/  FADD R2, R2, 0.0010000000474974513054 ;  /* 0x3a83126f02027421 */ /* 0x000fc80000000000 */
[----:B------:R-:W0:Y:S01]  /*0230*/  MUFU.SQRT R10, R2 ;  /* 0x00000002000a7308 */ /* 0x000e220000002000 */
[----:B-----5:R-:W-:Y:S01]  /*0240*/  FADD R3, -R3, R6 ;  /* 0x0000000603037221 */ /* 0x020fe20000000100 */
[C---:B0-----:R-:W-:Y:S02]  /*0250*/  FSETP.GT.AND P0, PT, R10.reuse, 8.50705917302346158658e+37, PT ;  /* 0x7e8000000a00780b */ /* 0x041fe40003f04000 */
[----:B------:R-:W-:Y:S02]  /*0260*/  FSETP.GEU.AND P1, PT, R10, 1.175494350822287508e-38, PT ;  /* 0x008000000a00780b */ /* 0x000fe40003f2e000 */
[----:B------:R-:W-:-:S09]  /*0270*/  FSEL R11, R11, 1, P0 ;  /* 0x3f8000000b0b7808 */ /* 0x000fd20000000000 */
[----:B------:R-:W-:Y:S02]  /*0280*/  @P0 FMUL R10, R10, 0.25 ;  /* 0x3e8000000a0a0820 */ /* 0x000fe40000400000 */
[----:B------:R-:W-:Y:S02]  /*0290*/  @!P1 FMUL R11, R11, 16777216 ;  /* 0x4b8000000b0b9820 */ /* 0x000fe40000400000 */
[----:B------:R-:W-:-:S06]  /*02a0*/  @!P1 FMUL R10, R10, 16777216 ;  /* 0x4b8000000a0a9820 */ /* 0x000fcc0000400000 */
[----:B------:R-:W0:Y:S02]  /*02b0*/  MUFU.RCP R10, R10 ;  /* 0x0000000a000a7308 */ /* 0x000e240000001000 */
[----:B0-----:R-:W-:-:S04]  /*02c0*/  FMUL R2, R10, R11 ;  /* 0x0000000b0a027220 */ /* 0x001fc80000400000 */
[----:B------:R-:W-:-:S04]  /*02d0*/  FMUL R3, R3, R2 ;  /* 0x0000000203037220 */ /* 0x000fc80000400000 */
[----:B--2---:R-:W-:Y:S01]  /*02e0*/  FFMA R16, R3, R7, R16 ;  /* 0x0000000703107223 */ /* 0x004fe20000000010 */
[----:B-1----:R-:W-:-:S04]  /*02f0*/  IMAD.WIDE R2, R0, 0x4, R8 ;  /* 0x0000000400027825 */ /* 0x002fc800078e0208 */
[----:B---3--:R-:W-:Y:S01]  /*0300*/  FADD R17, R16, R17 ;  /* 0x0000001110117221 */ /* 0x008fe20000000000 */
[----:B------:R-:W-:Y:S06]  /*0310*/  @P2 EXIT ;  /* 0x000000000000294d */ /* 0x000fec0003800000 */
[----:B------:R-:W-:Y:S01]  /*0320*/  STG.E desc[UR4][R2.64], R17 ;  /* 0x0000001102007986 */ /* 0x000fe2000c101904 */
[----:B------:R-:W-:Y:S05]  /*0330*/  EXIT ;  /* 0x000000000000794d */ /* 0x000fea0003800000 */
.L_x_0:
[----:B------:R-:W-:-:S00]  /*0340*/  BRA `(.L_x_0) ;  /* 0xfffffffc00fc7947 */ /* 0x000fc0000383ffff */
[----:B------:R-:W-:-:S00]  /*0350*/  NOP ;  /* 0x0000000000007918 */ /* 0x000fc00000000000 */
        /* <DEDUP_REMOVED lines=10> */
.L_x_1:


//--------------------- .nv.global.init           --------------------------
	.section	.nv.global.init,"aw",@progbits
.nv.global.init:
	.type		_$_str,@object
	.size		_$_str,(_$_str_$_2 - _$_str)
_$_str:
        /*0000*/ 	.byte	0x5f, 0x5f, 0x43, 0x55, 0x44, 0x41, 0x5f, 0x46, 0x54, 0x5a, 0x00
	.type		_$_str_$_2,@object
	.size		_$_str_$_2,(.L_1 - _$_str_$_2)
_$_str_$_2:
        /*000b*/ 	.byte	0x5f, 0x5f, 0x43, 0x55, 0x44, 0x41, 0x5f, 0x50, 0x52, 0x45, 0x43, 0x5f, 0x53, 0x51, 0x52, 0x54
        /*001b*/ 	.byte	0x00
.L_1:


//--------------------- .nv.constant0.triton_poi_fused__native_batch_norm_legit_no_training_add_57 --------------------------
	.section	.nv.constant0.triton_poi_fused__native_batch_norm_legit_no_training_add_57,"a",@progbits
	.sectionflags	@""
	.align	4
.nv.constant0.triton_poi_fused__native_batch_norm_legit_no_training_add_57:
	.zero		588
